	.headerflags	@"EF_CUDA_TEXMODE_UNIFIED EF_CUDA_64BIT_ADDRESS EF_CUDA_ACCELERATORS EF_CUDA_SM90 EF_CUDA_VIRTUAL_SM(EF_CUDA_SM90)"
	.elftype	@"ET_EXEC"


//--------------------- .nv.info                  --------------------------
	.section	.nv.info,"",@"SHT_CUDA_INFO"
	.align	4


	//----- nvinfo : EIATTR_REGCOUNT
	.align		4
        /*0000*/ 	.byte	0x04, 0x2f
        /*0002*/ 	.short	(.L_1 - .L_0)
	.align		4
.L_0:
        /*0004*/ 	.word	index@(triton_poi_fused_cat_45)
        /*0008*/ 	.word	0x00000018


	//----- nvinfo : EIATTR_MIN_STACK_SIZE
	.align		4
.L_1:
        /*000c*/ 	.byte	0x04, 0x12
        /*000e*/ 	.short	(.L_3 - .L_2)
	.align		4
.L_2:
        /*0010*/ 	.word	index@(triton_poi_fused_cat_45)
        /*0014*/ 	.word	0x00000000


	//----- nvinfo : EIATTR_FRAME_SIZE
	.align		4
.L_3:
        /*0018*/ 	.byte	0x04, 0x11
        /*001a*/ 	.short	(.L_5 - .L_4)
	.align		4
.L_4:
        /*001c*/ 	.word	index@(triton_poi_fused_cat_45)
        /*0020*/ 	.word	0x00000000


	//----- nvinfo : EIATTR_MIN_STACK_SIZE
	.align		4
.L_5:
        /*0024*/ 	.byte	0x04, 0x12
        /*0026*/ 	.short	(.L_7 - .L_6)
	.align		4
.L_6:
        /*0028*/ 	.word	index@(triton_poi_fused_cat_45)
        /*002c*/ 	.word	0x00000000
.L_7:


//--------------------- .nv.info.triton_poi_fused_cat_45 --------------------------
	.section	.nv.info.triton_poi_fused_cat_45,"",@"SHT_CUDA_INFO"
	.sectionflags	@""
	.align	4


	//----- nvinfo : EIATTR_CUDA_API_VERSION
	.align		4
        /*0000*/ 	.byte	0x04, 0x37
        /*0002*/ 	.short	(.L_9 - .L_8)
.L_8:
        /*0004*/ 	.word	0x0000007c


	//----- nvinfo : EIATTR_KPARAM_INFO
	.align		4
.L_9:
        /*0008*/ 	.byte	0x04, 0x17
        /*000a*/ 	.short	(.L_11 - .L_10)
.L_10:
        /*000c*/ 	.word	0x00000000
        /*0010*/ 	.short	0x0005
        /*0012*/ 	.short	0x0028
        /*0014*/ 	.byte	0x00, 0xf0, 0x11, 0x00


	//----- nvinfo : EIATTR_KPARAM_INFO
	.align		4
.L_11:
        /*0018*/ 	.byte	0x04, 0x17
        /*001a*/ 	.short	(.L_13 - .L_12)
.L_12:
        /*001c*/ 	.word	0x00000000
        /*0020*/ 	.short	0x0004
        /*0022*/ 	.short	0x0020
        /*0024*/ 	.byte	0x00, 0xf4, 0x21, 0x00


	//----- nvinfo : EIATTR_KPARAM_INFO
	.align		4
.L_13:
        /*0028*/ 	.byte	0x04, 0x17
        /*002a*/ 	.short	(.L_15 - .L_14)
.L_14:
        /*002c*/ 	.word	0x00000000
        /*0030*/ 	.short	0x0003
        /*0032*/ 	.short	0x0018
        /*0034*/ 	.byte	0x00, 0xf4, 0x21, 0x00


	//----- nvinfo : EIATTR_KPARAM_INFO
	.align		4
.L_15:
        /*0038*/ 	.byte	0x04, 0x17
        /*003a*/ 	.short	(.L_17 - .L_16)
.L_16:
        /*003c*/ 	.word	0x00000000
        /*0040*/ 	.short	0x0002
        /*0042*/ 	.short	0x0010
        /*0044*/ 	.byte	0x00, 0xf4, 0x21, 0x00


	//----- nvinfo : EIATTR_KPARAM_INFO
	.align		4
.L_17:
        /*0048*/ 	.byte	0x04, 0x17
        /*004a*/ 	.short	(.L_19 - .L_18)
.L_18:
        /*004c*/ 	.word	0x00000000
        /*0050*/ 	.short	0x0001
        /*0052*/ 	.short	0x0008
        /*0054*/ 	.byte	0x00, 0xf4, 0x21, 0x00


	//----- nvinfo : EIATTR_KPARAM_INFO
	.align		4
.L_19:
        /*0058*/ 	.byte	0x04, 0x17
        /*005a*/ 	.short	(.L_21 - .L_20)
.L_20:
        /*005c*/ 	.word	0x00000000
        /*0060*/ 	.short	0x0000
        /*0062*/ 	.short	0x0000
        /*0064*/ 	.byte	0x00, 0xf4, 0x21, 0x00


	//----- nvinfo : EIATTR_SPARSE_MMA_MASK
	.align		4
.L_21:
        /*0068*/ 	.byte	0x03, 0x50
        /*006a*/ 	.short	0x0000


	//----- nvinfo : EIATTR_MAXREG_COUNT
	.align		4
        /*006c*/ 	.byte	0x03, 0x1b
        /*006e*/ 	.short	0x00ff


	//----- nvinfo : EIATTR_EXIT_INSTR_OFFSETS
	.align		4
        /*0070*/ 	.byte	0x04, 0x1c
        /*0072*/ 	.short	(.L_23 - .L_22)


	//   ....[0]....
.L_22:
        /*0074*/ 	.word	0x00000410


	//   ....[1]....
        /*0078*/ 	.word	0x00000430


	//----- nvinfo : EIATTR_REQNTID
	.align		4
.L_23:
        /*007c*/ 	.byte	0x04, 0x10
        /*007e*/ 	.short	(.L_25 - .L_24)
.L_24:
        /*0080*/ 	.word	0x00000080
        /*0084*/ 	.word	0x00000001
        /*0088*/ 	.word	0x00000001


	//----- nvinfo : EIATTR_CBANK_PARAM_SIZE
	.align		4
.L_25:
        /*008c*/ 	.byte	0x03, 0x19
        /*008e*/ 	.short	0x002c


	//----- nvinfo : EIATTR_PARAM_CBANK
	.align		4
        /*0090*/ 	.byte	0x04, 0x0a
        /*0092*/ 	.short	(.L_27 - .L_26)
	.align		4
.L_26:
        /*0094*/ 	.word	index@(.nv.constant0.triton_poi_fused_cat_45)
        /*0098*/ 	.short	0x0210
        /*009a*/ 	.short	0x002c


	//----- nvinfo : EIATTR_SW_WAR
	.align		4
.L_27:
        /*009c*/ 	.byte	0x04, 0x36
        /*009e*/ 	.short	(.L_29 - .L_28)
.L_28:
        /*00a0*/ 	.word	0x00000008
.L_29:


//--------------------- .nv.callgraph             --------------------------
	.section	.nv.callgraph,"",@"SHT_CUDA_CALLGRAPH"
	.align	4
	.sectionentsize	8
	.align		4
        /*0000*/ 	.word	0x00000000
	.align		4
        /*0004*/ 	.word	0xffffffff
	.align		4
        /*0008*/ 	.word	0x00000000
	.align		4
        /*000c*/ 	.word	0xfffffffe
	.align		4
        /*0010*/ 	.word	0x00000000
	.align		4
        /*0014*/ 	.word	0xfffffffd
	.align		4
        /*0018*/ 	.word	0x00000000
	.align		4
        /*001c*/ 	.word	0xfffffffc


//--------------------- .text.triton_poi_fused_cat_45 --------------------------
	.section	.text.triton_poi_fused_cat_45,"ax",@progbits
	.align	128
        .global         triton_poi_fused_cat_45
        .type           triton_poi_fused_cat_45,@function
        .size           triton_poi_fused_cat_45,(.L_x_1 - triton_poi_fused_cat_45)
        .other          triton_poi_fused_cat_45,@"STO_CUDA_ENTRY STV_DEFAULT"
triton_poi_fused_cat_45:
.text.triton_poi_fused_cat_45:
[----:B------:R-:W0:Y:S02]  /*0000*/  LDC R1, c[0x0][0x28] ;  /* 0x00000a00ff017b82 */ /* 0x000e240000000800 */
[----:B------:R-:W1:Y:S01]  /*0010*/  S2R R0, SR_TID.X ;  /* 0x0000000000007919 */ /* 0x000e620000002100 */
[----:B------:R-:W-:Y:S01]  /*0020*/  IMAD.MOV.U32 R2, RZ, RZ, RZ ;  /* 0x000000ffff027224 */ /* 0x000fe200078e00ff */
[----:B------:R-:W2:Y:S01]  /*0030*/  LDC.64 R4, c[0x0][0x210] ;  /* 0x00008400ff047b82 */ /* 0x000ea20000000a00 */
[----:B------:R-:W-:Y:S01]  /*0040*/  IMAD.MOV.U32 R6, RZ, RZ, RZ ;  /* 0x000000ffff067224 */ /* 0x000fe200078e00ff */
[----:B------:R-:W3:Y:S01]  /*0050*/  S2R R7, SR_CTAID.X ;  /* 0x0000000000077919 */ /* 0x000ee20000002500 */
[----:B------:R-:W-:Y:S01]  /*0060*/  ULDC.64 UR4, c[0x0][0x208] ;  /* 0x0000820000047ab9 */ /* 0x000fe20000000a00 */
[----:B-1----:R-:W-:-:S05]  /*0070*/  IMAD.SHL.U32 R0, R0, 0x2, RZ ;  /* 0x0000000200007824 */ /* 0x002fca00078e00ff */
[----:B------:R-:W-:-:S05]  /*0080*/  LOP3.LUT R0, R0, 0xfe, RZ, 0xc0, !PT ;  /* 0x000000fe00007812 */ /* 0x000fca00078ec0ff */
[----:B---3--:R-:W-:-:S04]  /*0090*/  IMAD R7, R7, 0x100, R0 ;  /* 0x0000010007077824 */ /* 0x008fc800078e0200 */
[C---:B------:R-:W-:Y:S01]  /*00a0*/  IMAD.HI R6, R7.reuse, -0x77777777, R6 ;  /* 0x8888888907067827 */ /* 0x040fe200078e0206 */
[----:B------:R-:W-:Y:S02]  /*00b0*/  SHF.R.S32.HI R3, RZ, 0x1f, R7 ;  /* 0x0000001fff037819 */ /* 0x000fe40000011407 */
[----:B------:R-:W-:Y:S02]  /*00c0*/  ISETP.GE.AND P0, PT, R7, 0x7800, PT ;  /* 0x000078000700780c */ /* 0x000fe40003f06270 */
[----:B------:R-:W-:Y:S02]  /*00d0*/  LEA.HI R0, R3, R7, RZ, 0x4 ;  /* 0x0000000703007211 */ /* 0x000fe400078f20ff */
[----:B------:R-:W-:Y:S02]  /*00e0*/  SHF.R.U32.HI R13, RZ, 0x1f, R6 ;  /* 0x0000001fff0d7819 */ /* 0x000fe40000011606 */
[----:B------:R-:W-:Y:S02]  /*00f0*/  SHF.R.S32.HI R3, RZ, 0x4, R0 ;  /* 0x00000004ff037819 */ /* 0x000fe40000011400 */
[----:B------:R-:W-:-:S02]  /*0100*/  LOP3.LUT R11, R0, 0xfffffff0, RZ, 0xc0, !PT ;  /* 0xfffffff0000b7812 */ /* 0x000fc400078ec0ff */
[----:B------:R-:W-:Y:S01]  /*0110*/  LEA.HI.SX32 R6, R6, R13, 0x14 ;  /* 0x0000000d06067211 */ /* 0x000fe200078fa2ff */
[----:B------:R-:W-:Y:S01]  /*0120*/  IMAD.HI R2, R3, -0x77777777, R2 ;  /* 0x8888888903027827 */ /* 0x000fe200078e0202 */
[----:B------:R-:W1:Y:S04]  /*0130*/  LDC.64 R12, c[0x0][0x220] ;  /* 0x00008800ff0c7b82 */ /* 0x000e680000000a00 */
[----:B------:R-:W-:-:S04]  /*0140*/  SHF.R.U32.HI R9, RZ, 0x1f, R2 ;  /* 0x0000001fff097819 */ /* 0x000fc80000011602 */
[----:B------:R-:W-:Y:S02]  /*0150*/  LEA.HI.SX32 R2, R2, R9, 0x18 ;  /* 0x0000000902027211 */ /* 0x000fe400078fc2ff */
[----:B------:R-:W3:Y:S03]  /*0160*/  LDC.64 R8, c[0x0][0x218] ;  /* 0x00008600ff087b82 */ /* 0x000ee60000000a00 */
[----:B------:R-:W-:Y:S02]  /*0170*/  IMAD R0, R2, -0x1e0, R3 ;  /* 0xfffffe2002007824 */ /* 0x000fe400078e0203 */
[----:B------:R-:W-:Y:S02]  /*0180*/  IMAD.IADD R3, R7, 0x1, -R11 ;  /* 0x0000000107037824 */ /* 0x000fe400078e0a0b */
[C---:B------:R-:W-:Y:S01]  /*0190*/  VIADD R16, R0.reuse, 0xfffffe68 ;  /* 0xfffffe6800107836 */ /* 0x040fe20000000000 */
[----:B------:R-:W-:Y:S01]  /*01a0*/  ISETP.GE.AND P5, PT, R0, 0x198, PT ;  /* 0x000001980000780c */ /* 0x000fe20003fa6270 */
[----:B------:R-:W4:Y:S01]  /*01b0*/  LDC.64 R10, c[0x0][0x228] ;  /* 0x00008a00ff0a7b82 */ /* 0x000f220000000a00 */
[----:B------:R-:W-:Y:S01]  /*01c0*/  IMAD R15, R6, 0x4180, R3 ;  /* 0x00004180060f7824 */ /* 0x000fe200078e0203 */
[----:B------:R-:W-:-:S02]  /*01d0*/  CS2R R2, SRZ ;  /* 0x0000000000027805 */ /* 0x000fc4000001ff00 */
[----:B------:R-:W-:Y:S01]  /*01e0*/  ISETP.LT.AND P6, PT, R7, 0x7800, !P5 ;  /* 0x000078000700780c */ /* 0x000fe20006fc1270 */
[----:B------:R-:W-:Y:S01]  /*01f0*/  IMAD R7, R6, -0x1e00, R7 ;  /* 0xffffe20006077824 */ /* 0x000fe200078e0207 */
[----:B------:R-:W-:Y:S01]  /*0200*/  ISETP.LT.U32.AND P4, PT, R16, 0x18, !P0 ;  /* 0x000000181000780c */ /* 0x000fe20004781070 */
[----:B------:R-:W-:Y:S02]  /*0210*/  IMAD R18, R0, 0x10, R15 ;  /* 0x0000001000127824 */ /* 0x000fe400078e020f */
[----:B------:R-:W-:Y:S02]  /*0220*/  IMAD R7, R6, 0x5980, R7 ;  /* 0x0000598006077824 */ /* 0x000fe400078e0207 */
[C---:B------:R-:W-:Y:S02]  /*0230*/  VIADD R19, R0.reuse, 0xfffffe50 ;  /* 0xfffffe5000137836 */ /* 0x040fe40000000000 */
[----:B--2---:R-:W-:Y:S01]  /*0240*/  IMAD.WIDE R14, R7, 0x4, R4 ;  /* 0x00000004070e7825 */ /* 0x004fe200078e0204 */
[----:B------:R-:W-:-:S02]  /*0250*/  ISETP.GT.AND P1, PT, R0, 0x1c7, !P0 ;  /* 0x000001c70000780c */ /* 0x000fc40004724270 */
[----:B------:R-:W-:Y:S01]  /*0260*/  ISETP.LT.U32.AND P2, PT, R19, 0x18, !P0 ;  /* 0x000000181300780c */ /* 0x000fe20004741070 */
[----:B------:R-:W-:Y:S01]  /*0270*/  VIADD R17, R18, 0x2680 ;  /* 0x0000268012117836 */ /* 0x000fe20000000000 */
[----:B------:R2:W5:Y:S03]  /*0280*/  @P6 LDG.E.64 R2, desc[UR4][R14.64] ;  /* 0x000000040e026981 */ /* 0x000566000c1e1b00 */
[----:B---3--:R-:W-:-:S04]  /*0290*/  IMAD.WIDE R16, R17, 0x4, R8 ;  /* 0x0000000411107825 */ /* 0x008fc800078e0208 */
[C---:B------:R-:W-:Y:S01]  /*02a0*/  VIADD R9, R18.reuse, 0x2500 ;  /* 0x0000250012097836 */ /* 0x040fe20000000000 */
[----:B------:R-:W-:Y:S01]  /*02b0*/  CS2R R4, SRZ ;  /* 0x0000000000047805 */ /* 0x000fe2000001ff00 */
[----:B------:R-:W-:Y:S01]  /*02c0*/  VIADD R19, R18, 0x2380 ;  /* 0x0000238012137836 */ /* 0x000fe20000000000 */
[----:B------:R-:W-:Y:S01]  /*02d0*/  CS2R R20, SRZ ;  /* 0x0000000000147805 */ /* 0x000fe2000001ff00 */
[----:B-1----:R-:W-:Y:S01]  /*02e0*/  IMAD.WIDE R12, R9, 0x4, R12 ;  /* 0x00000004090c7825 */ /* 0x002fe200078e020c */
[----:B------:R-:W-:Y:S01]  /*02f0*/  CS2R R8, SRZ ;  /* 0x0000000000087805 */ /* 0x000fe2000001ff00 */
[----:B--2---:R-:W1:Y:S01]  /*0300*/  LDC.64 R14, c[0x0][0x230] ;  /* 0x00008c00ff0e7b82 */ /* 0x004e620000000a00 */
[----:B------:R-:W2:Y:S01]  /*0310*/  @P4 LDG.E.64 R4, desc[UR4][R16.64] ;  /* 0x0000000410044981 */ /* 0x000ea2000c1e1b00 */
[----:B----4-:R-:W-:-:S03]  /*0320*/  IMAD.WIDE R10, R19, 0x4, R10 ;  /* 0x00000004130a7825 */ /* 0x010fc600078e020a */
[----:B------:R-:W3:Y:S04]  /*0330*/  @P2 LDG.E.64 R8, desc[UR4][R12.64] ;  /* 0x000000040c082981 */ /* 0x000ee8000c1e1b00 */
[----:B------:R-:W4:Y:S01]  /*0340*/  @P1 LDG.E.64 R20, desc[UR4][R10.64] ;  /* 0x000000040a141981 */ /* 0x000f22000c1e1b00 */
[----:B------:R-:W-:Y:S02]  /*0350*/  ISETP.GE.AND P3, PT, R0, 0x1b0, PT ;  /* 0x000001b00000780c */ /* 0x000fe40003f66270 */
[----:B-----5:R-:W-:Y:S02]  /*0360*/  SEL R18, R2, RZ, P6 ;  /* 0x000000ff02127207 */ /* 0x020fe40003000000 */
[----:B------:R-:W-:Y:S02]  /*0370*/  SEL R19, R3, RZ, P6 ;  /* 0x000000ff03137207 */ /* 0x000fe40003000000 */
[----:B------:R-:W-:Y:S01]  /*0380*/  ISETP.GE.AND P6, PT, R0, 0x1c8, PT ;  /* 0x000001c80000780c */ /* 0x000fe20003fc6270 */
[----:B------:R-:W-:-:S04]  /*0390*/  IMAD R3, R6, 0x480, R7 ;  /* 0x0000048006037824 */ /* 0x000fc800078e0207 */
[----:B-1----:R-:W-:Y:S01]  /*03a0*/  IMAD.WIDE R2, R3, 0x4, R14 ;  /* 0x0000000403027825 */ /* 0x002fe200078e020e */
[----:B--2---:R-:W-:Y:S02]  /*03b0*/  @P5 SEL R18, R4, RZ, P4 ;  /* 0x000000ff04125207 */ /* 0x004fe40002000000 */
[----:B------:R-:W-:Y:S02]  /*03c0*/  @P5 SEL R19, R5, RZ, P4 ;  /* 0x000000ff05135207 */ /* 0x000fe40002000000 */
[----:B---3--:R-:W-:Y:S02]  /*03d0*/  @P3 SEL R18, R8, RZ, P2 ;  /* 0x000000ff08123207 */ /* 0x008fe40001000000 */
[----:B------:R-:W-:Y:S02]  /*03e0*/  @P3 SEL R19, R9, RZ, P2 ;  /* 0x000000ff09133207 */ /* 0x000fe40001000000 */
[----:B----4-:R-:W-:Y:S02]  /*03f0*/  @P6 SEL R18, R20, RZ, P1 ;  /* 0x000000ff14126207 */ /* 0x010fe40000800000 */
[----:B------:R-:W-:Y:S01]  /*0400*/  @P6 SEL R19, R21, RZ, P1 ;  /* 0x000000ff15136207 */ /* 0x000fe20000800000 */
[----:B------:R-:W-:Y:S06]  /*0410*/  @P0 EXIT ;  /* 0x000000000000094d */ /* 0x000fec0003800000 */
[----:B------:R-:W-:Y:S01]  /*0420*/  STG.E.64 desc[UR4][R2.64], R18 ;  /* 0x0000001202007986 */ /* 0x000fe2000c101b04 */
[----:B------:R-:W-:Y:S05]  /*0430*/  EXIT ;  /* 0x000000000000794d */ /* 0x000fea0003800000 */
.L_x_0:
[----:B------:R-:W-:-:S00]  /*0440*/  BRA `(.L_x_0) ;  /* 0xfffffffc00fc7947 */ /* 0x000fc0000383ffff */
[----:B------:R-:W-:-:S00]  /*0450*/  NOP ;  /* 0x0000000000007918 */ /* 0x000fc00000000000 */
        /* <DEDUP_REMOVED lines=10> */
.L_x_1:


//--------------------- .nv.constant0.triton_poi_fused_cat_45 --------------------------
	.section	.nv.constant0.triton_poi_fused_cat_45,"a",@progbits
	.sectionflags	@""
	.align	4
.nv.constant0.triton_poi_fused_cat_45:
	.zero		572
